//
// Generated by NVIDIA NVVM Compiler
//
// Compiler Build ID: CL-36424714
// Cuda compilation tools, release 13.0, V13.0.88
// Based on NVVM 20.0.0
//

.version 9.0
.target sm_100
.address_size 64

	// .globl	_Z10matrixMultPiS_S_i

.visible .entry _Z10matrixMultPiS_S_i(
	.param .u64 .ptr .align 1 _Z10matrixMultPiS_S_i_param_0,
	.param .u64 .ptr .align 1 _Z10matrixMultPiS_S_i_param_1,
	.param .u64 .ptr .align 1 _Z10matrixMultPiS_S_i_param_2,
	.param .u32 _Z10matrixMultPiS_S_i_param_3
)
{
	.reg .pred 	%p<12>;
	.reg .b32 	%r<106>;
	.reg .b64 	%rd<67>;

	ld.param.u64 	%rd14, [_Z10matrixMultPiS_S_i_param_0];
	ld.param.u64 	%rd15, [_Z10matrixMultPiS_S_i_param_1];
	ld.param.u32 	%r29, [_Z10matrixMultPiS_S_i_param_3];
	cvta.to.global.u64 	%rd1, %rd15;
	cvta.to.global.u64 	%rd2, %rd14;
	mov.u32 	%r31, %ctaid.y;
	mov.u32 	%r32, %ntid.y;
	mov.u32 	%r33, %tid.y;
	mad.lo.s32 	%r1, %r31, %r32, %r33;
	mov.u32 	%r34, %ctaid.x;
	mov.u32 	%r35, %ntid.x;
	mov.u32 	%r36, %tid.x;
	mad.lo.s32 	%r2, %r34, %r35, %r36;
	max.s32 	%r37, %r1, %r2;
	setp.ge.s32 	%p1, %r37, %r29;
	setp.lt.s32 	%p2, %r29, 1;
	mov.b32 	%r105, 0;
	or.pred  	%p3, %p1, %p2;
	@%p3 bra 	$L__BB0_12;
	mul.lo.s32 	%r3, %r29, %r1;
	and.b32  	%r4, %r29, 7;
	setp.lt.u32 	%p4, %r29, 8;
	mov.b32 	%r100, 0;
	mov.u32 	%r105, %r100;
	@%p4 bra 	$L__BB0_4;
	and.b32  	%r100, %r29, 2147483640;
	neg.s32 	%r94, %r100;
	mul.wide.u32 	%rd16, %r29, 4;
	add.s64 	%rd3, %rd1, %rd16;
	mul.wide.u32 	%rd17, %r29, 8;
	add.s64 	%rd4, %rd1, %rd17;
	mul.wide.u32 	%rd18, %r29, 12;
	add.s64 	%rd5, %rd1, %rd18;
	mul.wide.u32 	%rd19, %r29, 16;
	add.s64 	%rd6, %rd1, %rd19;
	mul.wide.u32 	%rd20, %r29, 20;
	add.s64 	%rd7, %rd1, %rd20;
	mul.wide.u32 	%rd21, %r29, 24;
	add.s64 	%rd8, %rd1, %rd21;
	mul.wide.u32 	%rd22, %r29, 28;
	add.s64 	%rd9, %rd1, %rd22;
	mul.wide.u32 	%rd23, %r3, 4;
	add.s64 	%rd24, %rd23, %rd2;
	add.s64 	%rd66, %rd24, 16;
	mov.b32 	%r105, 0;
	mov.u32 	%r93, %r2;
$L__BB0_3:
	.pragma "nounroll";
	mul.wide.s32 	%rd25, %r93, 4;
	add.s64 	%rd26, %rd3, %rd25;
	add.s64 	%rd27, %rd4, %rd25;
	add.s64 	%rd28, %rd5, %rd25;
	add.s64 	%rd29, %rd6, %rd25;
	add.s64 	%rd30, %rd7, %rd25;
	add.s64 	%rd31, %rd8, %rd25;
	add.s64 	%rd32, %rd9, %rd25;
	add.s64 	%rd33, %rd1, %rd25;
	ld.global.u32 	%r41, [%rd66+-16];
	ld.global.u32 	%r42, [%rd33];
	mad.lo.s32 	%r43, %r42, %r41, %r105;
	ld.global.u32 	%r44, [%rd66+-12];
	ld.global.u32 	%r45, [%rd26];
	mad.lo.s32 	%r46, %r45, %r44, %r43;
	ld.global.u32 	%r47, [%rd66+-8];
	ld.global.u32 	%r48, [%rd27];
	mad.lo.s32 	%r49, %r48, %r47, %r46;
	ld.global.u32 	%r50, [%rd66+-4];
	ld.global.u32 	%r51, [%rd28];
	mad.lo.s32 	%r52, %r51, %r50, %r49;
	ld.global.u32 	%r53, [%rd66];
	ld.global.u32 	%r54, [%rd29];
	mad.lo.s32 	%r55, %r54, %r53, %r52;
	ld.global.u32 	%r56, [%rd66+4];
	ld.global.u32 	%r57, [%rd30];
	mad.lo.s32 	%r58, %r57, %r56, %r55;
	ld.global.u32 	%r59, [%rd66+8];
	ld.global.u32 	%r60, [%rd31];
	mad.lo.s32 	%r61, %r60, %r59, %r58;
	ld.global.u32 	%r62, [%rd66+12];
	ld.global.u32 	%r63, [%rd32];
	mad.lo.s32 	%r105, %r63, %r62, %r61;
	add.s32 	%r94, %r94, 8;
	shl.b32 	%r64, %r29, 3;
	add.s32 	%r93, %r93, %r64;
	add.s64 	%rd66, %rd66, 32;
	setp.ne.s32 	%p5, %r94, 0;
	@%p5 bra 	$L__BB0_3;
$L__BB0_4:
	setp.eq.s32 	%p6, %r4, 0;
	@%p6 bra 	$L__BB0_12;
	and.b32  	%r16, %r29, 3;
	setp.lt.u32 	%p7, %r4, 4;
	@%p7 bra 	$L__BB0_7;
	add.s32 	%r66, %r100, %r3;
	mul.wide.u32 	%rd34, %r66, 4;
	add.s64 	%rd35, %rd2, %rd34;
	ld.global.u32 	%r67, [%rd35];
	mad.lo.s32 	%r68, %r100, %r29, %r2;
	mul.wide.s32 	%rd36, %r68, 4;
	add.s64 	%rd37, %rd1, %rd36;
	ld.global.u32 	%r69, [%rd37];
	mad.lo.s32 	%r70, %r69, %r67, %r105;
	cvt.u64.u32 	%rd38, %r3;
	cvt.u64.u32 	%rd39, %r100;
	add.s64 	%rd40, %rd39, %rd38;
	shl.b64 	%rd41, %rd40, 2;
	add.s64 	%rd42, %rd2, %rd41;
	ld.global.u32 	%r71, [%rd42+4];
	mul.wide.u32 	%rd43, %r29, 4;
	add.s64 	%rd44, %rd37, %rd43;
	ld.global.u32 	%r72, [%rd44];
	mad.lo.s32 	%r73, %r72, %r71, %r70;
	ld.global.u32 	%r74, [%rd42+8];
	add.s64 	%rd45, %rd44, %rd43;
	ld.global.u32 	%r75, [%rd45];
	mad.lo.s32 	%r76, %r75, %r74, %r73;
	ld.global.u32 	%r77, [%rd42+12];
	add.s64 	%rd46, %rd45, %rd43;
	ld.global.u32 	%r78, [%rd46];
	mad.lo.s32 	%r105, %r78, %r77, %r76;
	add.s32 	%r100, %r100, 4;
$L__BB0_7:
	setp.eq.s32 	%p8, %r16, 0;
	@%p8 bra 	$L__BB0_12;
	setp.eq.s32 	%p9, %r16, 1;
	@%p9 bra 	$L__BB0_10;
	add.s32 	%r80, %r100, %r3;
	mul.wide.u32 	%rd47, %r80, 4;
	add.s64 	%rd48, %rd2, %rd47;
	ld.global.u32 	%r81, [%rd48];
	mad.lo.s32 	%r82, %r100, %r29, %r2;
	mul.wide.s32 	%rd49, %r82, 4;
	add.s64 	%rd50, %rd1, %rd49;
	ld.global.u32 	%r83, [%rd50];
	mad.lo.s32 	%r84, %r83, %r81, %r105;
	cvt.u64.u32 	%rd51, %r3;
	cvt.u64.u32 	%rd52, %r100;
	add.s64 	%rd53, %rd52, %rd51;
	shl.b64 	%rd54, %rd53, 2;
	add.s64 	%rd55, %rd2, %rd54;
	ld.global.u32 	%r85, [%rd55+4];
	mul.wide.u32 	%rd56, %r29, 4;
	add.s64 	%rd57, %rd50, %rd56;
	ld.global.u32 	%r86, [%rd57];
	mad.lo.s32 	%r105, %r86, %r85, %r84;
	add.s32 	%r100, %r100, 2;
$L__BB0_10:
	and.b32  	%r87, %r29, 1;
	setp.eq.b32 	%p10, %r87, 1;
	not.pred 	%p11, %p10;
	@%p11 bra 	$L__BB0_12;
	add.s32 	%r88, %r100, %r3;
	mul.wide.u32 	%rd58, %r88, 4;
	add.s64 	%rd59, %rd2, %rd58;
	ld.global.u32 	%r89, [%rd59];
	mad.lo.s32 	%r90, %r100, %r29, %r2;
	mul.wide.s32 	%rd60, %r90, 4;
	add.s64 	%rd61, %rd1, %rd60;
	ld.global.u32 	%r91, [%rd61];
	mad.lo.s32 	%r105, %r91, %r89, %r105;
$L__BB0_12:
	ld.param.u64 	%rd65, [_Z10matrixMultPiS_S_i_param_2];
	cvta.to.global.u64 	%rd62, %rd65;
	mad.lo.s32 	%r92, %r29, %r1, %r2;
	mul.wide.s32 	%rd63, %r92, 4;
	add.s64 	%rd64, %rd62, %rd63;
	st.global.u32 	[%rd64], %r105;
	ret;

}


// ===== COMPILED SASS (sm_100) =====

	.target	sm_100

	.elftype	@"ET_EXEC"


//--------------------- .note.nv.tkinfo           --------------------------
	.section	.note.nv.tkinfo,"",@"SHT_NOTE"
	.sectionflags	@"SHF_NOTE_NV_TKINFO"
	.tkinfo
        /*0018*/ 	.word	0x00000002
        /*0030*/ 	.string	""
        /*0030*/ 	.string	"ptxas"
        /*0030*/ 	.string	"Cuda compilation tools, release 13.0, V13.0.88"
        /*0030*/ 	.string	"Build cuda_13.0.r13.0/compiler.36424714_0"
        /*0030*/ 	.string	"-arch sm_100 -m 64 "



//--------------------- .note.nv.cuinfo           --------------------------
	.section	.note.nv.cuinfo,"",@"SHT_NOTE"
	.sectionflags	@"SHF_NOTE_NV_CUINFO"
        /*0018*/ 	.short	0x0002
        /*001a*/ 	.short	0x0064
        /*001c*/ 	.short	0x0082
	.zero		2


//--------------------- .nv.info                  --------------------------
	.section	.nv.info,"",@"SHT_CUDA_INFO"
	.align	4


	//----- nvinfo : EIATTR_REGCOUNT
	.align		4
        /*0000*/ 	.byte	0x04, 0x2f
        /*0002*/ 	.short	(.L_1 - .L_0)
	.align		4
.L_0:
        /*0004*/ 	.word	index@(_Z10matrixMultPiS_S_i)
        /*0008*/ 	.word	0x0000001e


	//----- nvinfo : EIATTR_FRAME_SIZE
	.align		4
.L_1:
        /*000c*/ 	.byte	0x04, 0x11
        /*000e*/ 	.short	(.L_3 - .L_2)
	.align		4
.L_2:
        /*0010*/ 	.word	index@(_Z10matrixMultPiS_S_i)
        /*0014*/ 	.word	0x00000000


	//----- nvinfo : EIATTR_MIN_STACK_SIZE
	.align		4
.L_3:
        /*0018*/ 	.byte	0x04, 0x12
        /*001a*/ 	.short	(.L_5 - .L_4)
	.align		4
.L_4:
        /*001c*/ 	.word	index@(_Z10matrixMultPiS_S_i)
        /*0020*/ 	.word	0x00000000
.L_5:


//--------------------- .nv.compat                --------------------------
	.section	.nv.compat,"",@"SHT_CUDA_COMPAT_INFO"
	.align	4
        /*0000*/ 	.byte	0x02, 0x09, 0x00, 0x00, 0x02, 0x02, 0x01, 0x00, 0x02, 0x05, 0x05, 0x00, 0x03, 0x07, 0x01, 0x01
        /*0010*/ 	.byte	0x02, 0x03, 0x00, 0x00, 0x02, 0x06, 0x01, 0x00, 0x04, 0x0b, 0x08, 0x00, 0x09, 0x00, 0x00, 0x00
        /*0020*/ 	.byte	0x00, 0x00, 0x00, 0x00


//--------------------- .nv.info._Z10matrixMultPiS_S_i --------------------------
	.section	.nv.info._Z10matrixMultPiS_S_i,"",@"SHT_CUDA_INFO"
	.sectionflags	@""
	.align	4


	//----- nvinfo : EIATTR_CUDA_API_VERSION
	.align		4
        /*0000*/ 	.byte	0x04, 0x37
        /*0002*/ 	.short	(.L_7 - .L_6)
.L_6:
        /*0004*/ 	.word	0x00000082


	//----- nvinfo : EIATTR_KPARAM_INFO
	.align		4
.L_7:
        /*0008*/ 	.byte	0x04, 0x17
        /*000a*/ 	.short	(.L_9 - .L_8)
.L_8:
        /*000c*/ 	.word	0x00000000
        /*0010*/ 	.short	0x0003
        /*0012*/ 	.short	0x0018
        /*0014*/ 	.byte	0x00, 0xf0, 0x11, 0x00


	//----- nvinfo : EIATTR_KPARAM_INFO
	.align		4
.L_9:
        /*0018*/ 	.byte	0x04, 0x17
        /*001a*/ 	.short	(.L_11 - .L_10)
.L_10:
        /*001c*/ 	.word	0x00000000
        /*0020*/ 	.short	0x0002
        /*0022*/ 	.short	0x0010
        /*0024*/ 	.byte	0x00, 0xf5, 0x21, 0x00


	//----- nvinfo : EIATTR_KPARAM_INFO
	.align		4
.L_11:
        /*0028*/ 	.byte	0x04, 0x17
        /*002a*/ 	.short	(.L_13 - .L_12)
.L_12:
        /*002c*/ 	.word	0x00000000
        /*0030*/ 	.short	0x0001
        /*0032*/ 	.short	0x0008
        /*0034*/ 	.byte	0x00, 0xf5, 0x21, 0x00


	//----- nvinfo : EIATTR_KPARAM_INFO
	.align		4
.L_13:
        /*0038*/ 	.byte	0x04, 0x17
        /*003a*/ 	.short	(.L_15 - .L_14)
.L_14:
        /*003c*/ 	.word	0x00000000
        /*0040*/ 	.short	0x0000
        /*0042*/ 	.short	0x0000
        /*0044*/ 	.byte	0x00, 0xf5, 0x21, 0x00


	//----- nvinfo : EIATTR_SPARSE_MMA_MASK
	.align		4
.L_15:
        /*0048*/ 	.byte	0x03, 0x50
        /*004a*/ 	.short	0x0000


	//----- nvinfo : EIATTR_MAXREG_COUNT
	.align		4
        /*004c*/ 	.byte	0x03, 0x1b
        /*004e*/ 	.short	0x00ff


	//----- nvinfo : EIATTR_MERCURY_ISA_VERSION
	.align		4
        /*0050*/ 	.byte	0x03, 0x5f
        /*0052*/ 	.short	0x0101


	//----- nvinfo : EIATTR_VRC_CTA_INIT_COUNT
	.align		4
        /*0054*/ 	.byte	0x02, 0x4a
	.zero		1
	.zero		1


	//----- nvinfo : EIATTR_EXIT_INSTR_OFFSETS
	.align		4
        /*0058*/ 	.byte	0x04, 0x1c
        /*005a*/ 	.short	(.L_17 - .L_16)


	//   ....[0]....
.L_16:
        /*005c*/ 	.word	0x00000b00


	//----- nvinfo : EIATTR_CRS_STACK_SIZE
	.align		4
.L_17:
        /*0060*/ 	.byte	0x04, 0x1e
        /*0062*/ 	.short	(.L_19 - .L_18)
.L_18:
        /*0064*/ 	.word	0x00000000


	//----- nvinfo : EIATTR_CBANK_PARAM_SIZE
	.align		4
.L_19:
        /*0068*/ 	.byte	0x03, 0x19
        /*006a*/ 	.short	0x001c


	//----- nvinfo : EIATTR_PARAM_CBANK
	.align		4
        /*006c*/ 	.byte	0x04, 0x0a
        /*006e*/ 	.short	(.L_21 - .L_20)
	.align		4
.L_20:
        /*0070*/ 	.word	index@(.nv.constant0._Z10matrixMultPiS_S_i)
        /*0074*/ 	.short	0x0380
        /*0076*/ 	.short	0x001c


	//----- nvinfo : EIATTR_SW_WAR
	.align		4
.L_21:
        /*0078*/ 	.byte	0x04, 0x36
        /*007a*/ 	.short	(.L_23 - .L_22)
.L_22:
        /*007c*/ 	.word	0x00000008
.L_23:


//--------------------- .nv.callgraph             --------------------------
	.section	.nv.callgraph,"",@"SHT_CUDA_CALLGRAPH"
	.align	4
	.sectionentsize	8
	.align		4
        /*0000*/ 	.word	0x00000000
	.align		4
        /*0004*/ 	.word	0xffffffff
	.align		4
        /*0008*/ 	.word	0x00000000
	.align		4
        /*000c*/ 	.word	0xfffffffe
	.align		4
        /*0010*/ 	.word	0x00000000
	.align		4
        /*0014*/ 	.word	0xfffffffd
	.align		4
        /*0018*/ 	.word	0x00000000
	.align		4
        /*001c*/ 	.word	0xfffffffc


//--------------------- .text._Z10matrixMultPiS_S_i --------------------------
	.section	.text._Z10matrixMultPiS_S_i,"ax",@progbits
	.align	128
        .global         _Z10matrixMultPiS_S_i
        .type           _Z10matrixMultPiS_S_i,@function
        .size           _Z10matrixMultPiS_S_i,(.L_x_6 - _Z10matrixMultPiS_S_i)
        .other          _Z10matrixMultPiS_S_i,@"STO_CUDA_ENTRY STV_DEFAULT"
_Z10matrixMultPiS_S_i:
.text._Z10matrixMultPiS_S_i:
[----:B------:R-:W-:Y:S01]  /*0000*/  LDC R1, c[0x0][0x37c] ;  /* 0x0000df00ff017b82 */ /* 0x000fe20000000800 */
[----:B------:R-:W0:Y:S07]  /*0010*/  S2R R3, SR_TID.Y ;  /* 0x0000000000037919 */ /* 0x000e2e0000002200 */
[----:B------:R-:W0:Y:S01]  /*0020*/  LDC R0, c[0x0][0x364] ;  /* 0x0000d900ff007b82 */ /* 0x000e220000000800 */
[----:B------:R-:W1:Y:S01]  /*0030*/  LDCU UR18, c[0x0][0x398] ;  /* 0x00007300ff1277ac */ /* 0x000e620008000800 */
[----:B------:R-:W-:Y:S01]  /*0040*/  BSSY.RECONVERGENT B0, `(.L_x_0) ;  /* 0x00000a7000007945 */ /* 0x000fe20003800200 */
[----:B------:R-:W2:Y:S01]  /*0050*/  S2R R2, SR_TID.X ;  /* 0x0000000000027919 */ /* 0x000ea20000002100 */
[----:B------:R-:W-:Y:S01]  /*0060*/  HFMA2 R12, -RZ, RZ, 0, 0 ;  /* 0x00000000ff0c7431 */ /* 0x000fe200000001ff */
[----:B------:R-:W3:Y:S03]  /*0070*/  LDCU.64 UR16, c[0x0][0x358] ;  /* 0x00006b00ff1077ac */ /* 0x000ee60008000a00 */
[----:B------:R-:W0:Y:S08]  /*0080*/  S2UR UR4, SR_CTAID.Y ;  /* 0x00000000000479c3 */ /* 0x000e300000002600 */
[----:B------:R-:W2:Y:S01]  /*0090*/  S2UR UR5, SR_CTAID.X ;  /* 0x00000000000579c3 */ /* 0x000ea20000002500 */
[----:B-1----:R-:W-:-:S07]  /*00a0*/  UISETP.GE.AND UP0, UPT, UR18, 0x1, UPT ;  /* 0x000000011200788c */ /* 0x002fce000bf06270 */
[----:B------:R-:W2:Y:S01]  /*00b0*/  LDC R13, c[0x0][0x360] ;  /* 0x0000d800ff0d7b82 */ /* 0x000ea20000000800 */
[----:B------:R-:W-:Y:S01]  /*00c0*/  PLOP3.LUT P0, PT, PT, PT, UP0, 0x80, 0x8 ;  /* 0x000000000008781c */ /* 0x000fe20003f0f008 */
[----:B0-----:R-:W-:Y:S02]  /*00d0*/  IMAD R0, R0, UR4, R3 ;  /* 0x0000000400007c24 */ /* 0x001fe4000f8e0203 */
[----:B--2---:R-:W-:-:S05]  /*00e0*/  IMAD R13, R13, UR5, R2 ;  /* 0x000000050d0d7c24 */ /* 0x004fca000f8e0202 */
[----:B------:R-:W-:-:S04]  /*00f0*/  VIMNMX R2, PT, PT, R0, R13, !PT ;  /* 0x0000000d00027248 */ /* 0x000fc80007fe0100 */
[----:B------:R-:W-:-:S13]  /*0100*/  ISETP.GE.OR P0, PT, R2, UR18, !P0 ;  /* 0x0000001202007c0c */ /* 0x000fda000c706670 */
[----:B---3--:R-:W-:Y:S05]  /*0110*/  @P0 BRA `(.L_x_1) ;  /* 0x0000000800640947 */ /* 0x008fea0003800000 */
[----:B------:R-:W-:Y:S02]  /*0120*/  UISETP.GE.U32.AND UP1, UPT, UR18, 0x8, UPT ;  /* 0x000000081200788c */ /* 0x000fe4000bf26070 */
[----:B------:R-:W-:Y:S01]  /*0130*/  IMAD R5, R0, UR18, RZ ;  /* 0x0000001200057c24 */ /* 0x000fe2000f8e02ff */
[----:B------:R-:W-:Y:S01]  /*0140*/  ULOP3.LUT UR19, UR18, 0x7, URZ, 0xc0, !UPT ;  /* 0x0000000712137892 */ /* 0x000fe2000f8ec0ff */
[----:B------:R-:W-:Y:S01]  /*0150*/  MOV R12, RZ ;  /* 0x000000ff000c7202 */ /* 0x000fe20000000f00 */
[----:B------:R-:W-:Y:S02]  /*0160*/  UMOV UR4, URZ ;  /* 0x000000ff00047c82 */ /* 0x000fe40008000000 */
[----:B------:R-:W-:Y:S02]  /*0170*/  UISETP.NE.AND UP0, UPT, UR19, URZ, UPT ;  /* 0x000000ff1300728c */ /* 0x000fe4000bf05270 */
[----:B------:R-:W-:Y:S09]  /*0180*/  BRA.U !UP1, `(.L_x_2) ;  /* 0x0000000509087547 */ /* 0x000ff2000b800000 */
[----:B------:R-:W0:Y:S01]  /*0190*/  LDCU.128 UR20, c[0x0][0x380] ;  /* 0x00007000ff1477ac */ /* 0x000e220008000c00 */
[----:B------:R-:W-:Y:S02]  /*01a0*/  MOV R12, RZ ;  /* 0x000000ff000c7202 */ /* 0x000fe40000000f00 */
[----:B------:R-:W-:Y:S01]  /*01b0*/  MOV R14, R13 ;  /* 0x0000000d000e7202 */ /* 0x000fe20000000f00 */
[----:B------:R-:W-:-:S04]  /*01c0*/  ULOP3.LUT UR4, UR18, 0x7ffffff8, URZ, 0xc0, !UPT ;  /* 0x7ffffff812047892 */ /* 0x000fc8000f8ec0ff */
[----:B------:R-:W-:Y:S01]  /*01d0*/  UIADD3 UR5, UPT, UPT, -UR4, URZ, URZ ;  /* 0x000000ff04057290 */ /* 0x000fe2000fffe1ff */
[----:B0-----:R-:W-:Y:S01]  /*01e0*/  MOV R2, UR20 ;  /* 0x0000001400027c02 */ /* 0x001fe20008000f00 */
[----:B------:R-:W-:Y:S01]  /*01f0*/  UIMAD.WIDE.U32 UR6, UR18, 0xc, UR22 ;  /* 0x0000000c120678a5 */ /* 0x000fe2000f8e0016 */
[----:B------:R-:W-:Y:S01]  /*0200*/  MOV R3, UR21 ;  /* 0x0000001500037c02 */ /* 0x000fe20008000f00 */
[----:B------:R-:W-:Y:S02]  /*0210*/  UIMAD.WIDE.U32 UR8, UR18, 0x10, UR22 ;  /* 0x00000010120878a5 */ /* 0x000fe4000f8e0016 */
[----:B------:R-:W-:Y:S01]  /*0220*/  UIMAD.WIDE.U32 UR10, UR18, 0x14, UR22 ;  /* 0x00000014120a78a5 */ /* 0x000fe2000f8e0016 */
[----:B------:R-:W-:Y:S01]  /*0230*/  IMAD.WIDE.U32 R2, R5, 0x4, R2 ;  /* 0x0000000405027825 */ /* 0x000fe200078e0002 */
[----:B------:R-:W-:Y:S02]  /*0240*/  UIMAD.WIDE.U32 UR12, UR18, 0x18, UR22 ;  /* 0x00000018120c78a5 */ /* 0x000fe4000f8e0016 */
[----:B------:R-:W-:Y:S01]  /*0250*/  UIMAD.WIDE.U32 UR14, UR18, 0x1c, UR22 ;  /* 0x0000001c120e78a5 */ /* 0x000fe2000f8e0016 */
[----:B------:R-:W-:-:S04]  /*0260*/  IADD3 R2, P0, PT, R2, 0x10, RZ ;  /* 0x0000001002027810 */ /* 0x000fc80007f1e0ff */
[----:B------:R-:W-:-:S09]  /*0270*/  IADD3.X R3, PT, PT, RZ, R3, RZ, P0, !PT ;  /* 0x00000003ff037210 */ /* 0x000fd200007fe4ff */
.L_x_3:
[----:B------:R-:W-:Y:S01]  /*0280*/  UIMAD.WIDE.U32 UR24, UR18, 0x4, UR22 ;  /* 0x00000004121878a5 */ /* 0x000fe2000f8e0016 */
[----:B------:R-:W-:Y:S01]  /*0290*/  IMAD.MOV.U32 R23, RZ, RZ, 0x4 ;  /* 0x00000004ff177424 */ /* 0x000fe200078e00ff */
[----:B------:R-:W-:Y:S01]  /*02a0*/  UIMAD.WIDE.U32 UR20, UR18, 0x8, UR22 ;  /* 0x00000008121478a5 */ /* 0x000fe2000f8e0016 */
[----:B------:R-:W-:Y:S01]  /*02b0*/  HFMA2 R11, -RZ, RZ, 0, 2.384185791015625e-07 ;  /* 0x00000004ff0b7431 */ /* 0x000fe200000001ff */
[----:B------:R-:W2:Y:S01]  /*02c0*/  LDG.E R21, desc[UR16][R2.64+-0x10] ;  /* 0xfffff01002157981 */ /* 0x000ea2000c1e1900 */
[----:B------:R-:W-:Y:S01]  /*02d0*/  IMAD.WIDE R22, R14, R23, UR22 ;  /* 0x000000160e167e25 */ /* 0x000fe2000f8e0217 */
[----:B------:R-:W-:Y:S02]  /*02e0*/  MOV R8, UR24 ;  /* 0x0000001800087c02 */ /* 0x000fe40008000f00 */
[----:B------:R-:W-:Y:S01]  /*02f0*/  MOV R9, UR25 ;  /* 0x0000001900097c02 */ /* 0x000fe20008000f00 */
[----:B------:R-:W3:Y:S01]  /*0300*/  LDG.E R19, desc[UR16][R2.64+-0xc] ;  /* 0xfffff41002137981 */ /* 0x000ee2000c1e1900 */
[----:B------:R-:W-:-:S02]  /*0310*/  MOV R24, UR20 ;  /* 0x0000001400187c02 */ /* 0x000fc40008000f00 */
[----:B------:R-:W-:Y:S01]  /*0320*/  MOV R25, UR21 ;  /* 0x0000001500197c02 */ /* 0x000fe20008000f00 */
[C---:B------:R-:W-:Y:S01]  /*0330*/  IMAD.WIDE R8, R14.reuse, 0x4, R8 ;  /* 0x000000040e087825 */ /* 0x040fe200078e0208 */
[----:B------:R-:W2:Y:S03]  /*0340*/  LDG.E R22, desc[UR16][R22.64] ;  /* 0x0000001016167981 */ /* 0x000ea6000c1e1900 */
[C---:B------:R-:W-:Y:S01]  /*0350*/  IMAD.WIDE R24, R14.reuse, 0x4, R24 ;  /* 0x000000040e187825 */ /* 0x040fe200078e0218 */
[----:B------:R0:W3:Y:S03]  /*0360*/  LDG.E R20, desc[UR16][R8.64] ;  /* 0x0000001008147981 */ /* 0x0000e6000c1e1900 */
[----:B------:R-:W-:Y:S01]  /*0370*/  IMAD.MOV.U32 R5, RZ, RZ, 0x4 ;  /* 0x00000004ff057424 */ /* 0x000fe200078e00ff */
[----:B------:R-:W4:Y:S01]  /*0380*/  LDG.E R18, desc[UR16][R24.64] ;  /* 0x0000001018127981 */ /* 0x000f22000c1e1900 */
[----:B------:R-:W-:Y:S01]  /*0390*/  IMAD.WIDE R10, R14, R11, UR6 ;  /* 0x000000060e0a7e25 */ /* 0x000fe2000f8e020b */
[----:B------:R-:W-:-:S02]  /*03a0*/  MOV R7, 0x4 ;  /* 0x0000000400077802 */ /* 0x000fc40000000f00 */
[----:B------:R-:W4:Y:S01]  /*03b0*/  LDG.E R17, desc[UR16][R2.64+-0x8] ;  /* 0xfffff81002117981 */ /* 0x000f22000c1e1900 */
[----:B0-----:R-:W-:Y:S02]  /*03c0*/  HFMA2 R9, -RZ, RZ, 0, 2.384185791015625e-07 ;  /* 0x00000004ff097431 */ /* 0x001fe400000001ff */
[C---:B------:R-:W-:Y:S01]  /*03d0*/  IMAD.WIDE R4, R14.reuse, R5, UR8 ;  /* 0x000000080e047e25 */ /* 0x040fe2000f8e0205 */
[----:B------:R0:W5:Y:S04]  /*03e0*/  LDG.E R16, desc[UR16][R10.64] ;  /* 0x000000100a107981 */ /* 0x000168000c1e1900 */
[----:B------:R-:W5:Y:S01]  /*03f0*/  LDG.E R15, desc[UR16][R2.64+-0x4] ;  /* 0xfffffc10020f7981 */ /* 0x000f62000c1e1900 */
[----:B------:R-:W-:Y:S01]  /*0400*/  IMAD.WIDE R6, R14, R7, UR10 ;  /* 0x0000000a0e067e25 */ /* 0x000fe2000f8e0207 */
[----:B------:R-:W-:-:S02]  /*0410*/  MOV R27, 0x4 ;  /* 0x00000004001b7802 */ /* 0x000fc40000000f00 */
[----:B------:R1:W5:Y:S01]  /*0420*/  LDG.E R4, desc[UR16][R4.64] ;  /* 0x0000001004047981 */ /* 0x000362000c1e1900 */
[----:B------:R-:W-:-:S03]  /*0430*/  IMAD.WIDE R8, R14, R9, UR12 ;  /* 0x0000000c0e087e25 */ /* 0x000fc6000f8e0209 */
[----:B------:R-:W5:Y:S01]  /*0440*/  LDG.E R23, desc[UR16][R2.64] ;  /* 0x0000001002177981 */ /* 0x000f62000c1e1900 */
[----:B0-----:R-:W-:-:S03]  /*0450*/  IMAD.WIDE R10, R14, R27, UR14 ;  /* 0x0000000e0e0a7e25 */ /* 0x001fc6000f8e021b */
[----:B------:R-:W5:Y:S04]  /*0460*/  LDG.E R7, desc[UR16][R6.64] ;  /* 0x0000001006077981 */ /* 0x000f68000c1e1900 */
[----:B------:R-:W5:Y:S04]  /*0470*/  LDG.E R24, desc[UR16][R2.64+0x4] ;  /* 0x0000041002187981 */ /* 0x000f68000c1e1900 */
[----:B------:R-:W5:Y:S04]  /*0480*/  LDG.E R8, desc[UR16][R8.64] ;  /* 0x0000001008087981 */ /* 0x000f68000c1e1900 */
[----:B------:R-:W5:Y:S04]  /*0490*/  LDG.E R25, desc[UR16][R2.64+0x8] ;  /* 0x0000081002197981 */ /* 0x000f68000c1e1900 */
[----:B------:R-:W5:Y:S04]  /*04a0*/  LDG.E R10, desc[UR16][R10.64] ;  /* 0x000000100a0a7981 */ /* 0x000f68000c1e1900 */
[----:B------:R0:W5:Y:S01]  /*04b0*/  LDG.E R27, desc[UR16][R2.64+0xc] ;  /* 0x00000c10021b7981 */ /* 0x000162000c1e1900 */
[----:B------:R-:W-:-:S04]  /*04c0*/  UIADD3 UR5, UPT, UPT, UR5, 0x8, URZ ;  /* 0x0000000805057890 */ /* 0x000fc8000fffe0ff */
[----:B------:R-:W-:Y:S01]  /*04d0*/  UISETP.NE.AND UP1, UPT, UR5, URZ, UPT ;  /* 0x000000ff0500728c */ /* 0x000fe2000bf25270 */
[----:B-1----:R-:W-:Y:S02]  /*04e0*/  MOV R5, UR18 ;  /* 0x0000001200057c02 */ /* 0x002fe40008000f00 */
[----:B0-----:R-:W-:-:S03]  /*04f0*/  IADD3 R2, P0, PT, R2, 0x20, RZ ;  /* 0x0000002002027810 */ /* 0x001fc60007f1e0ff */
[----:B------:R-:W-:Y:S01]  /*0500*/  IMAD R14, R5, 0x8, R14 ;  /* 0x00000008050e7824 */ /* 0x000fe200078e020e */
[----:B------:R-:W-:Y:S01]  /*0510*/  IADD3.X R3, PT, PT, RZ, R3, RZ, P0, !PT ;  /* 0x00000003ff037210 */ /* 0x000fe200007fe4ff */
[----:B--2---:R-:W-:-:S04]  /*0520*/  IMAD R21, R21, R22, R12 ;  /* 0x0000001615157224 */ /* 0x004fc800078e020c */
[----:B---3--:R-:W-:-:S04]  /*0530*/  IMAD R19, R19, R20, R21 ;  /* 0x0000001413137224 */ /* 0x008fc800078e0215 */
[----:B----4-:R-:W-:-:S04]  /*0540*/  IMAD R17, R17, R18, R19 ;  /* 0x0000001211117224 */ /* 0x010fc800078e0213 */
[----:B-----5:R-:W-:-:S04]  /*0550*/  IMAD R15, R15, R16, R17 ;  /* 0x000000100f0f7224 */ /* 0x020fc800078e0211 */
[----:B------:R-:W-:-:S04]  /*0560*/  IMAD R4, R23, R4, R15 ;  /* 0x0000000417047224 */ /* 0x000fc800078e020f */
[----:B------:R-:W-:-:S04]  /*0570*/  IMAD R4, R24, R7, R4 ;  /* 0x0000000718047224 */ /* 0x000fc800078e0204 */
[----:B------:R-:W-:-:S04]  /*0580*/  IMAD R4, R25, R8, R4 ;  /* 0x0000000819047224 */ /* 0x000fc800078e0204 */
[----:B------:R-:W-:Y:S01]  /*0590*/  IMAD R12, R27, R10, R4 ;  /* 0x0000000a1b0c7224 */ /* 0x000fe200078e0204 */
[----:B------:R-:W-:Y:S06]  /*05a0*/  BRA.U UP1, `(.L_x_3) ;  /* 0xfffffffd01347547 */ /* 0x000fec000b83ffff */
.L_x_2:
[----:B------:R-:W-:Y:S05]  /*05b0*/  BRA.U !UP0, `(.L_x_1) ;  /* 0x00000005083c7547 */ /* 0x000fea000b800000 */
[----:B------:R-:W-:Y:S01]  /*05c0*/  UISETP.GE.U32.AND UP0, UPT, UR19, 0x4, UPT ;  /* 0x000000041300788c */ /* 0x000fe2000bf06070 */
[----:B------:R-:W-:Y:S01]  /*05d0*/  IMAD R2, R0, UR18, RZ ;  /* 0x0000001200027c24 */ /* 0x000fe2000f8e02ff */
[----:B------:R-:W-:-:S04]  /*05e0*/  ULOP3.LUT UR5, UR18, 0x3, URZ, 0xc0, !UPT ;  /* 0x0000000312057892 */ /* 0x000fc8000f8ec0ff */
[----:B------:R-:W-:-:S03]  /*05f0*/  UISETP.NE.AND UP1, UPT, UR5, URZ, UPT ;  /* 0x000000ff0500728c */ /* 0x000fc6000bf25270 */
[----:B------:R-:W-:Y:S08]  /*0600*/  BRA.U !UP0, `(.L_x_4) ;  /* 0x00000001087c7547 */ /* 0x000ff0000b800000 */
[----:B------:R-:W0:Y:S01]  /*0610*/  LDC.64 R6, c[0x0][0x388] ;  /* 0x0000e200ff067b82 */ /* 0x000e220000000a00 */
[----:B------:R-:W1:Y:S01]  /*0620*/  LDCU.64 UR6, c[0x0][0x380] ;  /* 0x00007000ff0677ac */ /* 0x000e620008000a00 */
[----:B------:R-:W-:Y:S02]  /*0630*/  MOV R4, UR4 ;  /* 0x0000000400047c02 */ /* 0x000fe40008000f00 */
[----:B------:R-:W-:Y:S02]  /*0640*/  IADD3 R3, PT, PT, R2, UR4, RZ ;  /* 0x0000000402037c10 */ /* 0x000fe4000fffe0ff */
[----:B------:R-:W-:Y:S01]  /*0650*/  MOV R11, UR18 ;  /* 0x00000012000b7c02 */ /* 0x000fe20008000f00 */
[----:B------:R-:W-:Y:S01]  /*0660*/  IMAD R5, R4, UR18, R13 ;  /* 0x0000001204057c24 */ /* 0x000fe2000f8e020d */
[----:B------:R-:W2:Y:S01]  /*0670*/  LDC.64 R8, c[0x0][0x380] ;  /* 0x0000e000ff087b82 */ /* 0x000ea20000000a00 */
[----:B------:R-:W-:Y:S02]  /*0680*/  IADD3 R14, P0, PT, R2, UR4, RZ ;  /* 0x00000004020e7c10 */ /* 0x000fe4000ff1e0ff */
[----:B------:R-:W-:Y:S01]  /*0690*/  MOV R15, UR18 ;  /* 0x00000012000f7c02 */ /* 0x000fe20008000f00 */
[----:B0-----:R-:W-:-:S04]  /*06a0*/  IMAD.WIDE R6, R5, 0x4, R6 ;  /* 0x0000000405067825 */ /* 0x001fc800078e0206 */
[----:B------:R-:W-:Y:S01]  /*06b0*/  IMAD.WIDE.U32 R10, R11, 0x4, R6 ;  /* 0x000000040b0a7825 */ /* 0x000fe200078e0006 */
[----:B------:R-:W-:Y:S01]  /*06c0*/  MOV R17, UR18 ;  /* 0x0000001200117c02 */ /* 0x000fe20008000f00 */
[----:B------:R-:W3:Y:S02]  /*06d0*/  LDG.E R6, desc[UR16][R6.64] ;  /* 0x0000001006067981 */ /* 0x000ee4000c1e1900 */
[----:B--2---:R-:W-:Y:S01]  /*06e0*/  IMAD.WIDE.U32 R8, R3, 0x4, R8 ;  /* 0x0000000403087825 */ /* 0x004fe200078e0008 */
[----:B------:R-:W-:Y:S02]  /*06f0*/  IADD3.X R3, PT, PT, RZ, RZ, RZ, P0, !PT ;  /* 0x000000ffff037210 */ /* 0x000fe400007fe4ff */
[----:B-1----:R-:W-:-:S03]  /*0700*/  LEA R4, P0, R14, UR6, 0x2 ;  /* 0x000000060e047c11 */ /* 0x002fc6000f8010ff */
[----:B------:R-:W3:Y:S01]  /*0710*/  LDG.E R9, desc[UR16][R8.64] ;  /* 0x0000001008097981 */ /* 0x000ee2000c1e1900 */
[----:B------:R-:W-:Y:S01]  /*0720*/  LEA.HI.X R5, R14, UR7, R3, 0x2, P0 ;  /* 0x000000070e057c11 */ /* 0x000fe200080f1403 */
[----:B------:R-:W-:Y:S02]  /*0730*/  IMAD.WIDE.U32 R14, R15, 0x4, R10 ;  /* 0x000000040f0e7825 */ /* 0x000fe400078e000a */
[----:B------:R-:W2:Y:S04]  /*0740*/  LDG.E R3, desc[UR16][R10.64] ;  /* 0x000000100a037981 */ /* 0x000ea8000c1e1900 */
[----:B------:R-:W2:Y:S01]  /*0750*/  LDG.E R18, desc[UR16][R4.64+0x4] ;  /* 0x0000041004127981 */ /* 0x000ea2000c1e1900 */
[----:B------:R-:W-:-:S03]  /*0760*/  IMAD.WIDE.U32 R16, R17, 0x4, R14 ;  /* 0x0000000411107825 */ /* 0x000fc600078e000e */
[----:B------:R-:W4:Y:S04]  /*0770*/  LDG.E R19, desc[UR16][R14.64] ;  /* 0x000000100e137981 */ /* 0x000f28000c1e1900 */
[----:B------:R-:W4:Y:S04]  /*0780*/  LDG.E R20, desc[UR16][R4.64+0x8] ;  /* 0x0000081004147981 */ /* 0x000f28000c1e1900 */
[----:B------:R-:W5:Y:S04]  /*0790*/  LDG.E R22, desc[UR16][R4.64+0xc] ;  /* 0x00000c1004167981 */ /* 0x000f68000c1e1900 */
[----:B------:R-:W5:Y:S01]  /*07a0*/  LDG.E R16, desc[UR16][R16.64] ;  /* 0x0000001010107981 */ /* 0x000f62000c1e1900 */
[----:B------:R-:W-:Y:S01]  /*07b0*/  UIADD3 UR4, UPT, UPT, UR4, 0x4, URZ ;  /* 0x0000000404047890 */ /* 0x000fe2000fffe0ff */
[----:B---3--:R-:W-:-:S04]  /*07c0*/  IMAD R9, R9, R6, R12 ;  /* 0x0000000609097224 */ /* 0x008fc800078e020c */
[----:B--2---:R-:W-:-:S04]  /*07d0*/  IMAD R3, R18, R3, R9 ;  /* 0x0000000312037224 */ /* 0x004fc800078e0209 */
[----:B----4-:R-:W-:-:S04]  /*07e0*/  IMAD R3, R20, R19, R3 ;  /* 0x0000001314037224 */ /* 0x010fc800078e0203 */
[----:B-----5:R-:W-:-:S07]  /*07f0*/  IMAD R12, R22, R16, R3 ;  /* 0x00000010160c7224 */ /* 0x020fce00078e0203 */
.L_x_4:
[----:B------:R-:W-:Y:S05]  /*0800*/  BRA.U !UP1, `(.L_x_1) ;  /* 0x0000000109a87547 */ /* 0x000fea000b800000 */
[----:B------:R-:W-:Y:S01]  /*0810*/  UISETP.NE.AND UP0, UPT, UR5, 0x1, UPT ;  /* 0x000000010500788c */ /* 0x000fe2000bf05270 */
[----:B------:R-:W-:Y:S01]  /*0820*/  MOV R4, UR4 ;  /* 0x0000000400047c02 */ /* 0x000fe20008000f00 */
[----:B------:R-:W-:Y:S02]  /*0830*/  ULOP3.LUT UR5, UR18, 0x1, URZ, 0xc0, !UPT ;  /* 0x0000000112057892 */ /* 0x000fe4000f8ec0ff */
[----:B------:R-:W-:Y:S02]  /*0840*/  IMAD.U32 R17, RZ, RZ, UR18 ;  /* 0x00000012ff117e24 */ /* 0x000fe4000f8e00ff */
[----:B------:R-:W-:Y:S01]  /*0850*/  UISETP.NE.U32.AND UP1, UPT, UR5, 0x1, UPT ;  /* 0x000000010500788c */ /* 0x000fe2000bf25070 */
[----:B------:R-:W-:-:S04]  /*0860*/  PLOP3.LUT P1, PT, PT, PT, UP0, 0x80, 0x8 ;  /* 0x000000000008781c */ /* 0x000fc80003f2f008 */
[----:B------:R-:W0:Y:S01]  /*0870*/  @UP0 LDCU.128 UR8, c[0x0][0x380] ;  /* 0x00007000ff0807ac */ /* 0x000e220008000c00 */
[----:B------:R-:W-:Y:S01]  /*0880*/  PLOP3.LUT P0, PT, PT, PT, UP1, 0x80, 0x8 ;  /* 0x000000000008781c */ /* 0x000fe20003f0f018 */
[----:B------:R-:W1:Y:S04]  /*0890*/  @UP0 LDCU.64 UR6, c[0x0][0x380] ;  /* 0x00007000ff0607ac */ /* 0x000e680008000a00 */
[----:B------:R-:W2:Y:S03]  /*08a0*/  @!UP1 LDCU.128 UR12, c[0x0][0x380] ;  /* 0x00007000ff0c97ac */ /* 0x000ea60008000c00 */
[C---:B------:R-:W-:Y:S01]  /*08b0*/  @P1 VIADD R3, R2.reuse, UR4 ;  /* 0x0000000402031c36 */ /* 0x040fe20008000000 */
[----:B------:R-:W-:Y:S01]  /*08c0*/  @P1 IADD3 R5, P2, PT, R2, UR4, RZ ;  /* 0x0000000402051c10 */ /* 0x000fe2000ff5e0ff */
[----:B------:R-:W-:-:S03]  /*08d0*/  @UP0 UIADD3 UR4, UPT, UPT, UR4, 0x2, URZ ;  /* 0x0000000204040890 */ /* 0x000fc6000fffe0ff */
[----:B------:R-:W-:Y:S02]  /*08e0*/  @P1 IADD3.X R8, PT, PT, RZ, RZ, RZ, P2, !PT ;  /* 0x000000ffff081210 */ /* 0x000fe400017fe4ff */
[----:B0-----:R-:W-:Y:S02]  /*08f0*/  MOV R14, UR8 ;  /* 0x00000008000e7c02 */ /* 0x001fe40008000f00 */
[----:B------:R-:W-:Y:S02]  /*0900*/  MOV R15, UR9 ;  /* 0x00000009000f7c02 */ /* 0x000fe40008000f00 */
[----:B------:R-:W-:Y:S02]  /*0910*/  MOV R6, UR10 ;  /* 0x0000000a00067c02 */ /* 0x000fe40008000f00 */
[----:B------:R-:W-:Y:S01]  /*0920*/  MOV R7, UR11 ;  /* 0x0000000b00077c02 */ /* 0x000fe20008000f00 */
[----:B------:R-:W-:-:S04]  /*0930*/  @P1 IMAD.WIDE.U32 R14, R3, 0x4, R14 ;  /* 0x00000004030e1825 */ /* 0x000fc800078e000e */
[----:B------:R-:W-:Y:S01]  /*0940*/  @P1 IMAD R3, R4, UR18, R13 ;  /* 0x0000001204031c24 */ /* 0x000fe2000f8e020d */
[----:B-1----:R-:W-:Y:S02]  /*0950*/  @P1 LEA R4, P2, R5, UR6, 0x2 ;  /* 0x0000000605041c11 */ /* 0x002fe4000f8410ff */
[----:B------:R-:W-:Y:S01]  /*0960*/  MOV R18, UR4 ;  /* 0x0000000400127c02 */ /* 0x000fe20008000f00 */
[----:B------:R-:W-:Y:S01]  /*0970*/  @P1 IMAD.WIDE R6, R3, 0x4, R6 ;  /* 0x0000000403061825 */ /* 0x000fe200078e0206 */
[----:B------:R-:W-:Y:S01]  /*0980*/  @P1 LEA.HI.X R5, R5, UR7, R8, 0x2, P2 ;  /* 0x0000000705051c11 */ /* 0x000fe200090f1408 */
[----:B------:R-:W3:Y:S01]  /*0990*/  @P1 LDG.E R3, desc[UR16][R14.64] ;  /* 0x000000100e031981 */ /* 0x000ee2000c1e1900 */
[----:B--2---:R-:W-:Y:S01]  /*09a0*/  MOV R8, UR12 ;  /* 0x0000000c00087c02 */ /* 0x004fe20008000f00 */
[----:B------:R-:W-:Y:S01]  /*09b0*/  @!P0 IMAD R21, R18, UR18, R13 ;  /* 0x0000001212158c24 */ /* 0x000fe2000f8e020d */
[----:B------:R-:W-:Y:S01]  /*09c0*/  MOV R9, UR13 ;  /* 0x0000000d00097c02 */ /* 0x000fe20008000f00 */
[----:B------:R-:W-:Y:S01]  /*09d0*/  @P1 IMAD.WIDE.U32 R16, R17, 0x4, R6 ;  /* 0x0000000411101825 */ /* 0x000fe200078e0006 */
[----:B------:R-:W-:Y:S01]  /*09e0*/  @!P0 IADD3 R19, PT, PT, R2, UR4, RZ ;  /* 0x0000000402138c10 */ /* 0x000fe2000fffe0ff */
[----:B------:R-:W3:Y:S01]  /*09f0*/  @P1 LDG.E R6, desc[UR16][R6.64] ;  /* 0x0000001006061981 */ /* 0x000ee2000c1e1900 */
[----:B------:R-:W-:-:S02]  /*0a00*/  MOV R10, UR14 ;  /* 0x0000000e000a7c02 */ /* 0x000fc40008000f00 */
[----:B------:R-:W-:Y:S01]  /*0a10*/  MOV R11, UR15 ;  /* 0x0000000f000b7c02 */ /* 0x000fe20008000f00 */
[----:B------:R-:W-:Y:S01]  /*0a20*/  @!P0 IMAD.WIDE.U32 R8, R19, 0x4, R8 ;  /* 0x0000000413088825 */ /* 0x000fe200078e0008 */
[----:B------:R-:W2:Y:S03]  /*0a30*/  @P1 LDG.E R16, desc[UR16][R16.64] ;  /* 0x0000001010101981 */ /* 0x000ea6000c1e1900 */
[----:B------:R-:W-:Y:S01]  /*0a40*/  @!P0 IMAD.WIDE R10, R21, 0x4, R10 ;  /* 0x00000004150a8825 */ /* 0x000fe200078e020a */
[----:B------:R-:W2:Y:S04]  /*0a50*/  @P1 LDG.E R4, desc[UR16][R4.64+0x4] ;  /* 0x0000041004041981 */ /* 0x000ea8000c1e1900 */
[----:B------:R-:W4:Y:S04]  /*0a60*/  @!P0 LDG.E R9, desc[UR16][R8.64] ;  /* 0x0000001008098981 */ /* 0x000f28000c1e1900 */
[----:B------:R-:W4:Y:S01]  /*0a70*/  @!P0 LDG.E R10, desc[UR16][R10.64] ;  /* 0x000000100a0a8981 */ /* 0x000f22000c1e1900 */
[----:B---3--:R-:W-:-:S04]  /*0a80*/  @P1 IMAD R3, R3, R6, R12 ;  /* 0x0000000603031224 */ /* 0x008fc800078e020c */
[----:B--2---:R-:W-:-:S04]  /*0a90*/  @P1 IMAD R12, R4, R16, R3 ;  /* 0x00000010040c1224 */ /* 0x004fc800078e0203 */
[----:B----4-:R-:W-:-:S07]  /*0aa0*/  @!P0 IMAD R12, R9, R10, R12 ;  /* 0x0000000a090c8224 */ /* 0x010fce00078e020c */
.L_x_1:
[----:B------:R-:W-:Y:S05]  /*0ab0*/  BSYNC.RECONVERGENT B0 ;  /* 0x0000000000007941 */ /* 0x000fea0003800200 */
.L_x_0:
[----:B------:R-:W0:Y:S01]  /*0ac0*/  LDC.64 R2, c[0x0][0x390] ;  /* 0x0000e400ff027b82 */ /* 0x000e220000000a00 */
[----:B------:R-:W-:-:S04]  /*0ad0*/  IMAD R13, R0, UR18, R13 ;  /* 0x00000012000d7c24 */ /* 0x000fc8000f8e020d */
[----:B0-----:R-:W-:-:S05]  /*0ae0*/  IMAD.WIDE R2, R13, 0x4, R2 ;  /* 0x000000040d027825 */ /* 0x001fca00078e0202 */
[----:B------:R-:W-:Y:S01]  /*0af0*/  STG.E desc[UR16][R2.64], R12 ;  /* 0x0000000c02007986 */ /* 0x000fe2000c101910 */
[----:B------:R-:W-:Y:S05]  /*0b00*/  EXIT ;  /* 0x000000000000794d */ /* 0x000fea0003800000 */
.L_x_5:
[----:B------:R-:W-:-:S00]  /*0b10*/  BRA `(.L_x_5) ;  /* 0xfffffffc00fc7947 */ /* 0x000fc0000383ffff */
[----:B------:R-:W-:-:S00]  /*0b20*/  NOP ;  /* 0x0000000000007918 */ /* 0x000fc00000000000 */
        /* <DEDUP_REMOVED lines=13> */
.L_x_6:


//--------------------- .nv.shared.reserved.0     --------------------------
	.section	.nv.shared.reserved.0,"aw",@nobits
	.weak		__nv_reservedSMEM_offset_0_alias
	.size		__nv_reservedSMEM_offset_0_alias, 0, 64
	.other		__nv_reservedSMEM_offset_0_alias,@"STO_CUDA_RESERVED_SHARED STV_DEFAULT"
__nv_reservedSMEM_offset_0_alias:
	.zero		0
	.zero		64


//--------------------- .nv.constant0._Z10matrixMultPiS_S_i --------------------------
	.section	.nv.constant0._Z10matrixMultPiS_S_i,"a",@progbits
	.sectionflags	@""
	.align	4
.nv.constant0._Z10matrixMultPiS_S_i:
	.zero		924


//--------------------- SYMBOLS --------------------------

	.type		.nv.reservedSmem.offset0,@object
	.size		.nv.reservedSmem.offset0,0x4
